	.headerflags	@"EF_CUDA_TEXMODE_UNIFIED EF_CUDA_64BIT_ADDRESS EF_CUDA_ACCELERATORS EF_CUDA_SM90 EF_CUDA_VIRTUAL_SM(EF_CUDA_SM90)"
	.elftype	@"ET_EXEC"


//--------------------- .nv.info                  --------------------------
	.section	.nv.info,"",@"SHT_CUDA_INFO"
	.align	4


	//----- nvinfo : EIATTR_REGCOUNT
	.align		4
        /*0000*/ 	.byte	0x04, 0x2f
        /*0002*/ 	.short	(.L_1 - .L_0)
	.align		4
.L_0:
        /*0004*/ 	.word	index@(triton_poi_fused_relu_threshold_backward_0)
        /*0008*/ 	.word	0x0000000e


	//----- nvinfo : EIATTR_MIN_STACK_SIZE
	.align		4
.L_1:
        /*000c*/ 	.byte	0x04, 0x12
        /*000e*/ 	.short	(.L_3 - .L_2)
	.align		4
.L_2:
        /*0010*/ 	.word	index@(triton_poi_fused_relu_threshold_backward_0)
        /*0014*/ 	.word	0x00000000


	//----- nvinfo : EIATTR_FRAME_SIZE
	.align		4
.L_3:
        /*0018*/ 	.byte	0x04, 0x11
        /*001a*/ 	.short	(.L_5 - .L_4)
	.align		4
.L_4:
        /*001c*/ 	.word	index@(triton_poi_fused_relu_threshold_backward_0)
        /*0020*/ 	.word	0x00000000


	//----- nvinfo : EIATTR_MIN_STACK_SIZE
	.align		4
.L_5:
        /*0024*/ 	.byte	0x04, 0x12
        /*0026*/ 	.short	(.L_7 - .L_6)
	.align		4
.L_6:
        /*0028*/ 	.word	index@(triton_poi_fused_relu_threshold_backward_0)
        /*002c*/ 	.word	0x00000000
.L_7:


//--------------------- .nv.info.triton_poi_fused_relu_threshold_backward_0 --------------------------
	.section	.nv.info.triton_poi_fused_relu_threshold_backward_0,"",@"SHT_CUDA_INFO"
	.sectionflags	@""
	.align	4


	//----- nvinfo : EIATTR_CUDA_API_VERSION
	.align		4
        /*0000*/ 	.byte	0x04, 0x37
        /*0002*/ 	.short	(.L_9 - .L_8)
.L_8:
        /*0004*/ 	.word	0x0000007c


	//----- nvinfo : EIATTR_KPARAM_INFO
	.align		4
.L_9:
        /*0008*/ 	.byte	0x04, 0x17
        /*000a*/ 	.short	(.L_11 - .L_10)
.L_10:
        /*000c*/ 	.word	0x00000000
        /*0010*/ 	.short	0x0003
        /*0012*/ 	.short	0x0018
        /*0014*/ 	.byte	0x00, 0xf0, 0x11, 0x00


	//----- nvinfo : EIATTR_KPARAM_INFO
	.align		4
.L_11:
        /*0018*/ 	.byte	0x04, 0x17
        /*001a*/ 	.short	(.L_13 - .L_12)
.L_12:
        /*001c*/ 	.word	0x00000000
        /*0020*/ 	.short	0x0002
        /*0022*/ 	.short	0x0010
        /*0024*/ 	.byte	0x00, 0xf4, 0x21, 0x00


	//----- nvinfo : EIATTR_KPARAM_INFO
	.align		4
.L_13:
        /*0028*/ 	.byte	0x04, 0x17
        /*002a*/ 	.short	(.L_15 - .L_14)
.L_14:
        /*002c*/ 	.word	0x00000000
        /*0030*/ 	.short	0x0001
        /*0032*/ 	.short	0x0008
        /*0034*/ 	.byte	0x00, 0xf4, 0x21, 0x00


	//----- nvinfo : EIATTR_KPARAM_INFO
	.align		4
.L_15:
        /*0038*/ 	.byte	0x04, 0x17
        /*003a*/ 	.short	(.L_17 - .L_16)
.L_16:
        /*003c*/ 	.word	0x00000000
        /*0040*/ 	.short	0x0000
        /*0042*/ 	.short	0x0000
        /*0044*/ 	.byte	0x00, 0xf4, 0x21, 0x00


	//----- nvinfo : EIATTR_SPARSE_MMA_MASK
	.align		4
.L_17:
        /*0048*/ 	.byte	0x03, 0x50
        /*004a*/ 	.short	0x0000


	//----- nvinfo : EIATTR_MAXREG_COUNT
	.align		4
        /*004c*/ 	.byte	0x03, 0x1b
        /*004e*/ 	.short	0x00ff


	//----- nvinfo : EIATTR_EXIT_INSTR_OFFSETS
	.align		4
        /*0050*/ 	.byte	0x04, 0x1c
        /*0052*/ 	.short	(.L_19 - .L_18)


	//   ....[0]....
.L_18:
        /*0054*/ 	.word	0x000001d0


	//   ....[1]....
        /*0058*/ 	.word	0x000001f0


	//----- nvinfo : EIATTR_REQNTID
	.align		4
.L_19:
        /*005c*/ 	.byte	0x04, 0x10
        /*005e*/ 	.short	(.L_21 - .L_20)
.L_20:
        /*0060*/ 	.word	0x00000080
        /*0064*/ 	.word	0x00000001
        /*0068*/ 	.word	0x00000001


	//----- nvinfo : EIATTR_CBANK_PARAM_SIZE
	.align		4
.L_21:
        /*006c*/ 	.byte	0x03, 0x19
        /*006e*/ 	.short	0x001c


	//----- nvinfo : EIATTR_PARAM_CBANK
	.align		4
        /*0070*/ 	.byte	0x04, 0x0a
        /*0072*/ 	.short	(.L_23 - .L_22)
	.align		4
.L_22:
        /*0074*/ 	.word	index@(.nv.constant0.triton_poi_fused_relu_threshold_backward_0)
        /*0078*/ 	.short	0x0210
        /*007a*/ 	.short	0x001c


	//----- nvinfo : EIATTR_SW_WAR
	.align		4
.L_23:
        /*007c*/ 	.byte	0x04, 0x36
        /*007e*/ 	.short	(.L_25 - .L_24)
.L_24:
        /*0080*/ 	.word	0x00000008
.L_25:


//--------------------- .nv.callgraph             --------------------------
	.section	.nv.callgraph,"",@"SHT_CUDA_CALLGRAPH"
	.align	4
	.sectionentsize	8
	.align		4
        /*0000*/ 	.word	0x00000000
	.align		4
        /*0004*/ 	.word	0xffffffff
	.align		4
        /*0008*/ 	.word	0x00000000
	.align		4
        /*000c*/ 	.word	0xfffffffe
	.align		4
        /*0010*/ 	.word	0x00000000
	.align		4
        /*0014*/ 	.word	0xfffffffd
	.align		4
        /*0018*/ 	.word	0x00000000
	.align		4
        /*001c*/ 	.word	0xfffffffc


//--------------------- .text.triton_poi_fused_relu_threshold_backward_0 --------------------------
	.section	.text.triton_poi_fused_relu_threshold_backward_0,"ax",@progbits
	.align	128
        .global         triton_poi_fused_relu_threshold_backward_0
        .type           triton_poi_fused_relu_threshold_backward_0,@function
        .size           triton_poi_fused_relu_threshold_backward_0,(.L_x_1 - triton_poi_fused_relu_threshold_backward_0)
        .other          triton_poi_fused_relu_threshold_backward_0,@"STO_CUDA_ENTRY STV_DEFAULT"
triton_poi_fused_relu_threshold_backward_0:
.text.triton_poi_fused_relu_threshold_backward_0:
[----:B------:R-:W0:Y:S02]  /*0000*/  LDC R1, c[0x0][0x28] ;  /* 0x00000a00ff017b82 */ /* 0x000e240000000800 */
[----:B------:R-:W1:Y:S01]  /*0010*/  S2R R0, SR_TID.X ;  /* 0x0000000000007919 */ /* 0x000e620000002100 */
[----:B------:R-:W2:Y:S01]  /*0020*/  LDC.64 R4, c[0x0][0x218] ;  /* 0x00008600ff047b82 */ /* 0x000ea20000000a00 */
[----:B------:R-:W-:Y:S01]  /*0030*/  ULDC.64 UR4, c[0x0][0x208] ;  /* 0x0000820000047ab9 */ /* 0x000fe20000000a00 */
[----:B------:R-:W-:Y:S01]  /*0040*/  ULDC.64 UR6, c[0x0][0x220] ;  /* 0x0000880000067ab9 */ /* 0x000fe20000000a00 */
[----:B------:R-:W3:Y:S05]  /*0050*/  S2R R7, SR_CTAID.X ;  /* 0x0000000000077919 */ /* 0x000eea0000002500 */
[----:B------:R-:W4:Y:S01]  /*0060*/  LDC.64 R2, c[0x0][0x210] ;  /* 0x00008400ff027b82 */ /* 0x000f220000000a00 */
[----:B-1----:R-:W-:-:S02]  /*0070*/  LOP3.LUT R0, R0, 0x7f, RZ, 0xc0, !PT ;  /* 0x0000007f00007812 */ /* 0x002fc400078ec0ff */
[----:B---3--:R-:W-:-:S03]  /*0080*/  SHF.R.S32.HI R6, RZ, 0x18, R7 ;  /* 0x00000018ff067819 */ /* 0x008fc60000011407 */
[----:B------:R-:W-:Y:S01]  /*0090*/  IMAD R7, R7, 0x80, R0 ;  /* 0x0000008007077824 */ /* 0x000fe200078e0200 */
[----:B------:R-:W-:-:S03]  /*00a0*/  SGXT R0, R6, 0x1 ;  /* 0x000000010600781a */ /* 0x000fc60000000200 */
[C---:B----4-:R-:W-:Y:S01]  /*00b0*/  IMAD.WIDE R2, R7.reuse, 0x4, R2 ;  /* 0x0000000407027825 */ /* 0x050fe200078e0202 */
[----:B------:R-:W-:Y:S02]  /*00c0*/  ISETP.GE.AND P0, PT, R7, 0x400, PT ;  /* 0x000004000700780c */ /* 0x000fe40003f06270 */
[----:B------:R-:W-:-:S04]  /*00d0*/  LEA.HI R0, R0, R7, RZ, 0x6 ;  /* 0x0000000700007211 */ /* 0x000fc800078f30ff */
[----:B------:R-:W-:-:S05]  /*00e0*/  LOP3.LUT R0, R0, 0xffffffc0, RZ, 0xc0, !PT ;  /* 0xffffffc000007812 */ /* 0x000fca00078ec0ff */
[----:B------:R-:W-:Y:S02]  /*00f0*/  IMAD.IADD R9, R7, 0x1, -R0 ;  /* 0x0000000107097824 */ /* 0x000fe400078e0a00 */
[----:B------:R-:W-:Y:S02]  /*0100*/  IMAD.MOV.U32 R0, RZ, RZ, RZ ;  /* 0x000000ffff007224 */ /* 0x000fe400078e00ff */
[----:B--2---:R-:W-:-:S04]  /*0110*/  IMAD.WIDE R4, R9, 0x4, R4 ;  /* 0x0000000409047825 */ /* 0x004fc800078e0204 */
[----:B------:R-:W-:Y:S01]  /*0120*/  IMAD.MOV.U32 R9, RZ, RZ, RZ ;  /* 0x000000ffff097224 */ /* 0x000fe200078e00ff */
[----:B------:R-:W2:Y:S05]  /*0130*/  @!P0 LDG.E R0, desc[UR4][R2.64] ;  /* 0x0000000402008981 */ /* 0x000eaa000c1e1900 */
[----:B------:R-:W2:Y:S02]  /*0140*/  @!P0 LDG.E.EL R9, desc[UR4][R4.64] ;  /* 0x0000000404098981 */ /* 0x000ea4000c2e1900 */
[----:B--2---:R-:W-:Y:S01]  /*0150*/  FADD R6, R9, R0 ;  /* 0x0000000009067221 */ /* 0x004fe20000000000 */
[----:B------:R-:W-:-:S04]  /*0160*/  FSETP.GEU.AND P1, PT, R0, -R9, PT ;  /* 0x800000090000720b */ /* 0x000fc80003f2e000 */
[----:B------:R-:W-:Y:S02]  /*0170*/  FSEL R9, R6, RZ, P1 ;  /* 0x000000ff06097208 */ /* 0x000fe40000800000 */
[----:B------:R-:W-:Y:S02]  /*0180*/  IADD3 R6, P1, R7, UR6, RZ ;  /* 0x0000000607067c10 */ /* 0x000fe4000ff3e0ff */
[----:B------:R-:W-:Y:S01]  /*0190*/  FSETP.GTU.AND P2, PT, R9, RZ, PT ;  /* 0x000000ff0900720b */ /* 0x000fe20003f4c000 */
[----:B------:R1:W-:Y:S01]  /*01a0*/  @!P0 STG.E desc[UR4][R2.64], R9 ;  /* 0x0000000902008986 */ /* 0x0003e2000c101904 */
[----:B------:R-:W-:Y:S02]  /*01b0*/  LEA.HI.X.SX32 R7, R7, UR7, 0x1, P1 ;  /* 0x0000000707077c11 */ /* 0x000fe400088f0eff */
[----:B------:R-:W-:Y:S01]  /*01c0*/  SEL R11, RZ, 0x1, P2 ;  /* 0x00000001ff0b7807 */ /* 0x000fe20001000000 */
[----:B------:R-:W-:Y:S08]  /*01d0*/  @P0 EXIT ;  /* 0x000000000000094d */ /* 0x000ff00003800000 */
[----:B------:R-:W-:Y:S01]  /*01e0*/  STG.E.U8 desc[UR4][R6.64], R11 ;  /* 0x0000000b06007986 */ /* 0x000fe2000c101104 */
[----:B------:R-:W-:Y:S05]  /*01f0*/  EXIT ;  /* 0x000000000000794d */ /* 0x000fea0003800000 */
.L_x_0:
[----:B------:R-:W-:-:S00]  /*0200*/  BRA `(.L_x_0) ;  /* 0xfffffffc00fc7947 */ /* 0x000fc0000383ffff */
[----:B------:R-:W-:-:S00]  /*0210*/  NOP ;  /* 0x0000000000007918 */ /* 0x000fc00000000000 */
        /* <DEDUP_REMOVED lines=14> */
.L_x_1:


//--------------------- .nv.constant0.triton_poi_fused_relu_threshold_backward_0 --------------------------
	.section	.nv.constant0.triton_poi_fused_relu_threshold_backward_0,"a",@progbits
	.sectionflags	@""
	.align	4
.nv.constant0.triton_poi_fused_relu_threshold_backward_0:
	.zero		556
